//
// Generated by NVIDIA NVVM Compiler
//
// Compiler Build ID: CL-36424714
// Cuda compilation tools, release 13.0, V13.0.88
// Based on NVVM 20.0.0
//

.version 9.0
.target sm_100
.address_size 64

	// .globl	_Z6warmupv

.visible .entry _Z6warmupv()
{


	ret;

}
	// .globl	_Z3incPiPmm
.visible .entry _Z3incPiPmm(
	.param .u64 .ptr .align 1 _Z3incPiPmm_param_0,
	.param .u64 .ptr .align 1 _Z3incPiPmm_param_1,
	.param .u64 _Z3incPiPmm_param_2
)
{
	.reg .pred 	%p<3>;
	.reg .b32 	%r<9>;
	.reg .b64 	%rd<16>;

	ld.param.u64 	%rd7, [_Z3incPiPmm_param_0];
	ld.param.u64 	%rd8, [_Z3incPiPmm_param_1];
	ld.param.u64 	%rd9, [_Z3incPiPmm_param_2];
	mov.u32 	%r1, %ntid.x;
	mov.u32 	%r2, %ctaid.x;
	mov.u32 	%r3, %tid.x;
	mad.lo.s32 	%r4, %r1, %r2, %r3;
	cvt.u64.u32 	%rd15, %r4;
	setp.le.u64 	%p1, %rd9, %rd15;
	@%p1 bra 	$L__BB1_3;
	mov.u32 	%r5, %nctaid.x;
	mul.lo.s32 	%r6, %r1, %r5;
	cvt.u64.u32 	%rd2, %r6;
	cvta.to.global.u64 	%rd3, %rd8;
	cvta.to.global.u64 	%rd4, %rd7;
$L__BB1_2:
	shl.b64 	%rd10, %rd15, 3;
	add.s64 	%rd11, %rd3, %rd10;
	ld.global.u64 	%rd12, [%rd11];
	shl.b64 	%rd13, %rd12, 2;
	add.s64 	%rd14, %rd4, %rd13;
	ld.global.u32 	%r7, [%rd14];
	add.s32 	%r8, %r7, 1;
	st.global.u32 	[%rd14], %r8;
	add.s64 	%rd15, %rd15, %rd2;
	setp.lt.u64 	%p2, %rd15, %rd9;
	@%p2 bra 	$L__BB1_2;
$L__BB1_3:
	ret;

}


// ===== COMPILED SASS (sm_100) =====

	.target	sm_100

	.elftype	@"ET_EXEC"


//--------------------- .note.nv.tkinfo           --------------------------
	.section	.note.nv.tkinfo,"",@"SHT_NOTE"
	.sectionflags	@"SHF_NOTE_NV_TKINFO"
	.tkinfo
        /*0018*/ 	.word	0x00000002
        /*0030*/ 	.string	""
        /*0030*/ 	.string	"ptxas"
        /*0030*/ 	.string	"Cuda compilation tools, release 13.0, V13.0.88"
        /*0030*/ 	.string	"Build cuda_13.0.r13.0/compiler.36424714_0"
        /*0030*/ 	.string	"-arch sm_100 -m 64 "



//--------------------- .note.nv.cuinfo           --------------------------
	.section	.note.nv.cuinfo,"",@"SHT_NOTE"
	.sectionflags	@"SHF_NOTE_NV_CUINFO"
        /*0018*/ 	.short	0x0002
        /*001a*/ 	.short	0x0064
        /*001c*/ 	.short	0x0082
	.zero		2


//--------------------- .nv.info                  --------------------------
	.section	.nv.info,"",@"SHT_CUDA_INFO"
	.align	4


	//----- nvinfo : EIATTR_REGCOUNT
	.align		4
        /*0000*/ 	.byte	0x04, 0x2f
        /*0002*/ 	.short	(.L_1 - .L_0)
	.align		4
.L_0:
        /*0004*/ 	.word	index@(_Z6warmupv)
        /*0008*/ 	.word	0x00000004


	//----- nvinfo : EIATTR_FRAME_SIZE
	.align		4
.L_1:
        /*000c*/ 	.byte	0x04, 0x11
        /*000e*/ 	.short	(.L_3 - .L_2)
	.align		4
.L_2:
        /*0010*/ 	.word	index@(_Z6warmupv)
        /*0014*/ 	.word	0x00000000


	//----- nvinfo : EIATTR_REGCOUNT
	.align		4
.L_3:
        /*0018*/ 	.byte	0x04, 0x2f
        /*001a*/ 	.short	(.L_5 - .L_4)
	.align		4
.L_4:
        /*001c*/ 	.word	index@(_Z3incPiPmm)
        /*0020*/ 	.word	0x0000000c


	//----- nvinfo : EIATTR_FRAME_SIZE
	.align		4
.L_5:
        /*0024*/ 	.byte	0x04, 0x11
        /*0026*/ 	.short	(.L_7 - .L_6)
	.align		4
.L_6:
        /*0028*/ 	.word	index@(_Z3incPiPmm)
        /*002c*/ 	.word	0x00000000


	//----- nvinfo : EIATTR_MIN_STACK_SIZE
	.align		4
.L_7:
        /*0030*/ 	.byte	0x04, 0x12
        /*0032*/ 	.short	(.L_9 - .L_8)
	.align		4
.L_8:
        /*0034*/ 	.word	index@(_Z3incPiPmm)
        /*0038*/ 	.word	0x00000000


	//----- nvinfo : EIATTR_MIN_STACK_SIZE
	.align		4
.L_9:
        /*003c*/ 	.byte	0x04, 0x12
        /*003e*/ 	.short	(.L_11 - .L_10)
	.align		4
.L_10:
        /*0040*/ 	.word	index@(_Z6warmupv)
        /*0044*/ 	.word	0x00000000
.L_11:


//--------------------- .nv.compat                --------------------------
	.section	.nv.compat,"",@"SHT_CUDA_COMPAT_INFO"
	.align	4
        /*0000*/ 	.byte	0x02, 0x09, 0x00, 0x00, 0x02, 0x02, 0x01, 0x00, 0x02, 0x05, 0x05, 0x00, 0x03, 0x07, 0x01, 0x01
        /*0010*/ 	.byte	0x02, 0x03, 0x00, 0x00, 0x02, 0x06, 0x01, 0x00, 0x04, 0x0b, 0x08, 0x00, 0x09, 0x00, 0x00, 0x00
        /*0020*/ 	.byte	0x00, 0x00, 0x00, 0x00


//--------------------- .nv.info._Z3incPiPmm      --------------------------
	.section	.nv.info._Z3incPiPmm,"",@"SHT_CUDA_INFO"
	.sectionflags	@""
	.align	4


	//----- nvinfo : EIATTR_CUDA_API_VERSION
	.align		4
        /*0000*/ 	.byte	0x04, 0x37
        /*0002*/ 	.short	(.L_13 - .L_12)
.L_12:
        /*0004*/ 	.word	0x00000082


	//----- nvinfo : EIATTR_KPARAM_INFO
	.align		4
.L_13:
        /*0008*/ 	.byte	0x04, 0x17
        /*000a*/ 	.short	(.L_15 - .L_14)
.L_14:
        /*000c*/ 	.word	0x00000000
        /*0010*/ 	.short	0x0002
        /*0012*/ 	.short	0x0010
        /*0014*/ 	.byte	0x00, 0xf0, 0x21, 0x00


	//----- nvinfo : EIATTR_KPARAM_INFO
	.align		4
.L_15:
        /*0018*/ 	.byte	0x04, 0x17
        /*001a*/ 	.short	(.L_17 - .L_16)
.L_16:
        /*001c*/ 	.word	0x00000000
        /*0020*/ 	.short	0x0001
        /*0022*/ 	.short	0x0008
        /*0024*/ 	.byte	0x00, 0xf5, 0x21, 0x00


	//----- nvinfo : EIATTR_KPARAM_INFO
	.align		4
.L_17:
        /*0028*/ 	.byte	0x04, 0x17
        /*002a*/ 	.short	(.L_19 - .L_18)
.L_18:
        /*002c*/ 	.word	0x00000000
        /*0030*/ 	.short	0x0000
        /*0032*/ 	.short	0x0000
        /*0034*/ 	.byte	0x00, 0xf5, 0x21, 0x00


	//----- nvinfo : EIATTR_SPARSE_MMA_MASK
	.align		4
.L_19:
        /*0038*/ 	.byte	0x03, 0x50
        /*003a*/ 	.short	0x0000


	//----- nvinfo : EIATTR_MAXREG_COUNT
	.align		4
        /*003c*/ 	.byte	0x03, 0x1b
        /*003e*/ 	.short	0x00ff


	//----- nvinfo : EIATTR_MERCURY_ISA_VERSION
	.align		4
        /*0040*/ 	.byte	0x03, 0x5f
        /*0042*/ 	.short	0x0101


	//----- nvinfo : EIATTR_VRC_CTA_INIT_COUNT
	.align		4
        /*0044*/ 	.byte	0x02, 0x4a
	.zero		1
	.zero		1


	//----- nvinfo : EIATTR_EXIT_INSTR_OFFSETS
	.align		4
        /*0048*/ 	.byte	0x04, 0x1c
        /*004a*/ 	.short	(.L_21 - .L_20)


	//   ....[0]....
.L_20:
        /*004c*/ 	.word	0x00000080


	//   ....[1]....
        /*0050*/ 	.word	0x000001c0


	//----- nvinfo : EIATTR_CRS_STACK_SIZE
	.align		4
.L_21:
        /*0054*/ 	.byte	0x04, 0x1e
        /*0056*/ 	.short	(.L_23 - .L_22)
.L_22:
        /*0058*/ 	.word	0x00000000


	//----- nvinfo : EIATTR_CBANK_PARAM_SIZE
	.align		4
.L_23:
        /*005c*/ 	.byte	0x03, 0x19
        /*005e*/ 	.short	0x0018


	//----- nvinfo : EIATTR_PARAM_CBANK
	.align		4
        /*0060*/ 	.byte	0x04, 0x0a
        /*0062*/ 	.short	(.L_25 - .L_24)
	.align		4
.L_24:
        /*0064*/ 	.word	index@(.nv.constant0._Z3incPiPmm)
        /*0068*/ 	.short	0x0380
        /*006a*/ 	.short	0x0018


	//----- nvinfo : EIATTR_SW_WAR
	.align		4
.L_25:
        /*006c*/ 	.byte	0x04, 0x36
        /*006e*/ 	.short	(.L_27 - .L_26)
.L_26:
        /*0070*/ 	.word	0x00000008
.L_27:


//--------------------- .nv.info._Z6warmupv       --------------------------
	.section	.nv.info._Z6warmupv,"",@"SHT_CUDA_INFO"
	.sectionflags	@""
	.align	4


	//----- nvinfo : EIATTR_CUDA_API_VERSION
	.align		4
        /*0000*/ 	.byte	0x04, 0x37
        /*0002*/ 	.short	(.L_29 - .L_28)
.L_28:
        /*0004*/ 	.word	0x00000082


	//----- nvinfo : EIATTR_SPARSE_MMA_MASK
	.align		4
.L_29:
        /*0008*/ 	.byte	0x03, 0x50
        /*000a*/ 	.short	0x0000


	//----- nvinfo : EIATTR_MAXREG_COUNT
	.align		4
        /*000c*/ 	.byte	0x03, 0x1b
        /*000e*/ 	.short	0x00ff


	//----- nvinfo : EIATTR_MERCURY_ISA_VERSION
	.align		4
        /*0010*/ 	.byte	0x03, 0x5f
        /*0012*/ 	.short	0x0101


	//----- nvinfo : EIATTR_VRC_CTA_INIT_COUNT
	.align		4
        /*0014*/ 	.byte	0x02, 0x4a
	.zero		1
	.zero		1


	//----- nvinfo : EIATTR_EXIT_INSTR_OFFSETS
	.align		4
        /*0018*/ 	.byte	0x04, 0x1c
        /*001a*/ 	.short	(.L_31 - .L_30)


	//   ....[0]....
.L_30:
        /*001c*/ 	.word	0x00000010


	//----- nvinfo : EIATTR_SW_WAR
	.align		4
.L_31:
        /*0020*/ 	.byte	0x04, 0x36
        /*0022*/ 	.short	(.L_33 - .L_32)
.L_32:
        /*0024*/ 	.word	0x00000008
.L_33:


//--------------------- .nv.callgraph             --------------------------
	.section	.nv.callgraph,"",@"SHT_CUDA_CALLGRAPH"
	.align	4
	.sectionentsize	8
	.align		4
        /*0000*/ 	.word	0x00000000
	.align		4
        /*0004*/ 	.word	0xffffffff
	.align		4
        /*0008*/ 	.word	0x00000000
	.align		4
        /*000c*/ 	.word	0xfffffffe
	.align		4
        /*0010*/ 	.word	0x00000000
	.align		4
        /*0014*/ 	.word	0xfffffffd
	.align		4
        /*0018*/ 	.word	0x00000000
	.align		4
        /*001c*/ 	.word	0xfffffffc


//--------------------- .text._Z3incPiPmm         --------------------------
	.section	.text._Z3incPiPmm,"ax",@progbits
	.align	128
        .global         _Z3incPiPmm
        .type           _Z3incPiPmm,@function
        .size           _Z3incPiPmm,(.L_x_3 - _Z3incPiPmm)
        .other          _Z3incPiPmm,@"STO_CUDA_ENTRY STV_DEFAULT"
_Z3incPiPmm:
.text._Z3incPiPmm:
[----:B------:R-:W-:Y:S01]  /*0000*/  LDC R1, c[0x0][0x37c] ;  /* 0x0000df00ff017b82 */ /* 0x000fe20000000800 */
[----:B------:R-:W0:Y:S01]  /*0010*/  S2R R0, SR_CTAID.X ;  /* 0x0000000000007919 */ /* 0x000e220000002500 */
[----:B------:R-:W0:Y:S01]  /*0020*/  LDCU UR4, c[0x0][0x360] ;  /* 0x00006c00ff0477ac */ /* 0x000e220008000800 */
[----:B------:R-:W0:Y:S01]  /*0030*/  S2R R3, SR_TID.X ;  /* 0x0000000000037919 */ /* 0x000e220000002100 */
[----:B------:R-:W1:Y:S01]  /*0040*/  LDCU.64 UR8, c[0x0][0x390] ;  /* 0x00007200ff0877ac */ /* 0x000e620008000a00 */
[----:B0-----:R-:W-:-:S05]  /*0050*/  IMAD R0, R0, UR4, R3 ;  /* 0x0000000400007c24 */ /* 0x001fca000f8e0203 */
[----:B-1----:R-:W-:-:S04]  /*0060*/  ISETP.GE.U32.AND P0, PT, R0, UR8, PT ;  /* 0x0000000800007c0c */ /* 0x002fc8000bf06070 */
[----:B------:R-:W-:-:S13]  /*0070*/  ISETP.GE.U32.AND.EX P0, PT, RZ, UR9, PT, P0 ;  /* 0x00000009ff007c0c */ /* 0x000fda000bf06100 */
[----:B------:R-:W-:Y:S05]  /*0080*/  @P0 EXIT ;  /* 0x000000000000094d */ /* 0x000fea0003800000 */
[----:B------:R-:W0:Y:S01]  /*0090*/  LDCU UR5, c[0x0][0x370] ;  /* 0x00006e00ff0577ac */ /* 0x000e220008000800 */
[----:B------:R-:W-:Y:S02]  /*00a0*/  IMAD.MOV.U32 R6, RZ, RZ, R0 ;  /* 0x000000ffff067224 */ /* 0x000fe400078e0000 */
[----:B------:R-:W-:Y:S01]  /*00b0*/  IMAD.MOV.U32 R9, RZ, RZ, RZ ;  /* 0x000000ffff097224 */ /* 0x000fe200078e00ff */
[----:B------:R-:W1:Y:S01]  /*00c0*/  LDCU.64 UR6, c[0x0][0x358] ;  /* 0x00006b00ff0677ac */ /* 0x000e620008000a00 */
[----:B------:R-:W2:Y:S01]  /*00d0*/  LDCU.128 UR12, c[0x0][0x380] ;  /* 0x00007000ff0c77ac */ /* 0x000ea20008000c00 */
[----:B0-----:R-:W-:-:S12]  /*00e0*/  UIMAD UR4, UR4, UR5, URZ ;  /* 0x00000005040472a4 */ /* 0x001fd8000f8e02ff */
.L_x_0:
[----:B--2---:R-:W-:-:S04]  /*00f0*/  LEA R2, P0, R6, UR14, 0x3 ;  /* 0x0000000e06027c11 */ /* 0x004fc8000f8018ff */
[----:B------:R-:W-:-:S06]  /*0100*/  LEA.HI.X R3, R6, UR15, R9, 0x3, P0 ;  /* 0x0000000f06037c11 */ /* 0x000fcc00080f1c09 */
[----:B-1----:R-:W2:Y:S02]  /*0110*/  LDG.E.64 R2, desc[UR6][R2.64] ;  /* 0x0000000602027981 */ /* 0x002ea4000c1e1b00 */
[----:B0-2---:R-:W-:-:S04]  /*0120*/  LEA R4, P0, R2, UR12, 0x2 ;  /* 0x0000000c02047c11 */ /* 0x005fc8000f8010ff */
[----:B------:R-:W-:-:S05]  /*0130*/  LEA.HI.X R5, R2, UR13, R3, 0x2, P0 ;  /* 0x0000000d02057c11 */ /* 0x000fca00080f1403 */
[----:B------:R-:W2:Y:S01]  /*0140*/  LDG.E R0, desc[UR6][R4.64] ;  /* 0x0000000604007981 */ /* 0x000ea2000c1e1900 */
[----:B------:R-:W-:-:S05]  /*0150*/  IADD3 R6, P0, PT, R6, UR4, RZ ;  /* 0x0000000406067c10 */ /* 0x000fca000ff1e0ff */
[----:B------:R-:W-:Y:S01]  /*0160*/  IMAD.X R9, RZ, RZ, R9, P0 ;  /* 0x000000ffff097224 */ /* 0x000fe200000e0609 */
[----:B------:R-:W-:-:S04]  /*0170*/  ISETP.GE.U32.AND P0, PT, R6, UR8, PT ;  /* 0x0000000806007c0c */ /* 0x000fc8000bf06070 */
[----:B------:R-:W-:Y:S01]  /*0180*/  ISETP.GE.U32.AND.EX P0, PT, R9, UR9, PT, P0 ;  /* 0x0000000909007c0c */ /* 0x000fe2000bf06100 */
[----:B--2---:R-:W-:-:S05]  /*0190*/  VIADD R7, R0, 0x1 ;  /* 0x0000000100077836 */ /* 0x004fca0000000000 */
[----:B------:R0:W-:Y:S07]  /*01a0*/  STG.E desc[UR6][R4.64], R7 ;  /* 0x0000000704007986 */ /* 0x0001ee000c101906 */
[----:B------:R-:W-:Y:S05]  /*01b0*/  @!P0 BRA `(.L_x_0) ;  /* 0xfffffffc00cc8947 */ /* 0x000fea000383ffff */
[----:B------:R-:W-:Y:S05]  /*01c0*/  EXIT ;  /* 0x000000000000794d */ /* 0x000fea0003800000 */
.L_x_1:
[----:B------:R-:W-:-:S00]  /*01d0*/  BRA `(.L_x_1) ;  /* 0xfffffffc00fc7947 */ /* 0x000fc0000383ffff */
[----:B------:R-:W-:-:S00]  /*01e0*/  NOP ;  /* 0x0000000000007918 */ /* 0x000fc00000000000 */
        /* <DEDUP_REMOVED lines=9> */
.L_x_3:


//--------------------- .text._Z6warmupv          --------------------------
	.section	.text._Z6warmupv,"ax",@progbits
	.align	128
        .global         _Z6warmupv
        .type           _Z6warmupv,@function
        .size           _Z6warmupv,(.L_x_4 - _Z6warmupv)
        .other          _Z6warmupv,@"STO_CUDA_ENTRY STV_DEFAULT"
_Z6warmupv:
.text._Z6warmupv:
[----:B------:R-:W-:Y:S01]  /*0000*/  LDC R1, c[0x0][0x37c] ;  /* 0x0000df00ff017b82 */ /* 0x000fe20000000800 */
[----:B------:R-:W-:Y:S05]  /*0010*/  EXIT ;  /* 0x000000000000794d */ /* 0x000fea0003800000 */
.L_x_2:
        /* <DEDUP_REMOVED lines=14> */
.L_x_4:


//--------------------- .nv.shared.reserved.0     --------------------------
	.section	.nv.shared.reserved.0,"aw",@nobits
	.weak		__nv_reservedSMEM_offset_0_alias
	.size		__nv_reservedSMEM_offset_0_alias, 0, 64
	.other		__nv_reservedSMEM_offset_0_alias,@"STO_CUDA_RESERVED_SHARED STV_DEFAULT"
__nv_reservedSMEM_offset_0_alias:
	.zero		0
	.zero		64


//--------------------- .nv.constant0._Z3incPiPmm --------------------------
	.section	.nv.constant0._Z3incPiPmm,"a",@progbits
	.sectionflags	@""
	.align	4
.nv.constant0._Z3incPiPmm:
	.zero		920


//--------------------- .nv.constant0._Z6warmupv  --------------------------
	.section	.nv.constant0._Z6warmupv,"a",@progbits
	.sectionflags	@""
	.align	4
.nv.constant0._Z6warmupv:
	.zero		896


//--------------------- SYMBOLS --------------------------

	.type		.nv.reservedSmem.offset0,@object
	.size		.nv.reservedSmem.offset0,0x4
